//
// Generated by NVIDIA NVVM Compiler
//
// Compiler Build ID: CL-36424714
// Cuda compilation tools, release 13.0, V13.0.88
// Based on NVVM 20.0.0
//

.version 9.0
.target sm_100
.address_size 64

	// .globl	_Z28matrix_multiplication_kernelPKfS0_Pfiii
// _ZZ28matrix_multiplication_kernelPKfS0_PfiiiE3Ads has been demoted
// _ZZ28matrix_multiplication_kernelPKfS0_PfiiiE3Bds has been demoted

.visible .entry _Z28matrix_multiplication_kernelPKfS0_Pfiii(
	.param .u64 .ptr .align 1 _Z28matrix_multiplication_kernelPKfS0_Pfiii_param_0,
	.param .u64 .ptr .align 1 _Z28matrix_multiplication_kernelPKfS0_Pfiii_param_1,
	.param .u64 .ptr .align 1 _Z28matrix_multiplication_kernelPKfS0_Pfiii_param_2,
	.param .u32 _Z28matrix_multiplication_kernelPKfS0_Pfiii_param_3,
	.param .u32 _Z28matrix_multiplication_kernelPKfS0_Pfiii_param_4,
	.param .u32 _Z28matrix_multiplication_kernelPKfS0_Pfiii_param_5
)
{
	.reg .pred 	%p<26>;
	.reg .b32 	%r<74>;
	.reg .b32 	%f<181>;
	.reg .b64 	%rd<27>;
	// demoted variable
	.shared .align 4 .b8 _ZZ28matrix_multiplication_kernelPKfS0_PfiiiE3Ads[1024];
	// demoted variable
	.shared .align 4 .b8 _ZZ28matrix_multiplication_kernelPKfS0_PfiiiE3Bds[1024];
	ld.param.u64 	%rd4, [_Z28matrix_multiplication_kernelPKfS0_Pfiii_param_0];
	ld.param.u64 	%rd5, [_Z28matrix_multiplication_kernelPKfS0_Pfiii_param_1];
	ld.param.u32 	%r33, [_Z28matrix_multiplication_kernelPKfS0_Pfiii_param_3];
	ld.param.u32 	%r34, [_Z28matrix_multiplication_kernelPKfS0_Pfiii_param_4];
	ld.param.u32 	%r35, [_Z28matrix_multiplication_kernelPKfS0_Pfiii_param_5];
	cvta.to.global.u64 	%rd1, %rd5;
	cvta.to.global.u64 	%rd2, %rd4;
	mov.u32 	%r36, %ctaid.x;
	mov.u32 	%r37, %ctaid.y;
	mov.u32 	%r1, %tid.x;
	mov.u32 	%r2, %tid.y;
	shl.b32 	%r3, %r36, 4;
	add.s32 	%r4, %r3, %r1;
	shl.b32 	%r38, %r37, 4;
	add.s32 	%r5, %r38, %r2;
	setp.lt.s32 	%p1, %r34, 1;
	mov.f32 	%f180, 0f00000000;
	@%p1 bra 	$L__BB0_19;
	add.s32 	%r6, %r34, 15;
	mul.lo.s32 	%r7, %r34, %r5;
	shl.b32 	%r40, %r2, 6;
	mov.u32 	%r41, _ZZ28matrix_multiplication_kernelPKfS0_PfiiiE3Ads;
	add.s32 	%r8, %r41, %r40;
	mov.u32 	%r42, _ZZ28matrix_multiplication_kernelPKfS0_PfiiiE3Bds;
	shl.b32 	%r43, %r1, 2;
	add.s32 	%r10, %r42, %r43;
	add.s32 	%r9, %r10, %r40;
	setp.lt.u32 	%p2, %r34, 17;
	mov.f32 	%f180, 0f00000000;
	mov.b32 	%r73, 0;
	@%p2 bra 	$L__BB0_13;
	shr.u32 	%r45, %r6, 4;
	and.b32  	%r46, %r45, 134217726;
	neg.s32 	%r72, %r46;
	add.s32 	%r47, %r2, 16;
	mad.lo.s32 	%r48, %r35, %r47, %r1;
	add.s32 	%r69, %r48, %r3;
	mad.lo.s32 	%r49, %r2, %r35, %r1;
	add.s32 	%r68, %r49, %r3;
	add.s32 	%r66, %r1, %r7;
	mov.f32 	%f180, 0f00000000;
	mov.b32 	%r71, 16;
	cvt.u64.u32 	%rd10, %r7;
	cvt.u64.u32 	%rd11, %r1;
	mov.u32 	%r67, %r1;
	mov.u32 	%r70, %r2;
$L__BB0_3:
	setp.ge.s32 	%p3, %r5, %r33;
	setp.ge.s32 	%p4, %r67, %r34;
	mov.f32 	%f172, 0f00000000;
	or.pred  	%p5, %p3, %p4;
	@%p5 bra 	$L__BB0_5;
	mul.wide.u32 	%rd6, %r66, 4;
	add.s64 	%rd7, %rd2, %rd6;
	ld.global.f32 	%f172, [%rd7];
$L__BB0_5:
	setp.ge.s32 	%p6, %r4, %r35;
	shl.b32 	%r50, %r1, 2;
	add.s32 	%r51, %r8, %r50;
	st.shared.f32 	[%r51], %f172;
	setp.ge.s32 	%p7, %r70, %r34;
	mov.f32 	%f173, 0f00000000;
	or.pred  	%p8, %p7, %p6;
	@%p8 bra 	$L__BB0_7;
	mul.wide.s32 	%rd8, %r68, 4;
	add.s64 	%rd9, %rd1, %rd8;
	ld.global.f32 	%f173, [%rd9];
$L__BB0_7:
	st.shared.f32 	[%r9], %f173;
	bar.sync 	0;
	ld.shared.f32 	%f27, [%r8];
	ld.shared.f32 	%f28, [%r10];
	fma.rn.f32 	%f29, %f27, %f28, %f180;
	ld.shared.f32 	%f30, [%r8+4];
	ld.shared.f32 	%f31, [%r10+64];
	fma.rn.f32 	%f32, %f30, %f31, %f29;
	ld.shared.f32 	%f33, [%r8+8];
	ld.shared.f32 	%f34, [%r10+128];
	fma.rn.f32 	%f35, %f33, %f34, %f32;
	ld.shared.f32 	%f36, [%r8+12];
	ld.shared.f32 	%f37, [%r10+192];
	fma.rn.f32 	%f38, %f36, %f37, %f35;
	ld.shared.f32 	%f39, [%r8+16];
	ld.shared.f32 	%f40, [%r10+256];
	fma.rn.f32 	%f41, %f39, %f40, %f38;
	ld.shared.f32 	%f42, [%r8+20];
	ld.shared.f32 	%f43, [%r10+320];
	fma.rn.f32 	%f44, %f42, %f43, %f41;
	ld.shared.f32 	%f45, [%r8+24];
	ld.shared.f32 	%f46, [%r10+384];
	fma.rn.f32 	%f47, %f45, %f46, %f44;
	ld.shared.f32 	%f48, [%r8+28];
	ld.shared.f32 	%f49, [%r10+448];
	fma.rn.f32 	%f50, %f48, %f49, %f47;
	ld.shared.f32 	%f51, [%r8+32];
	ld.shared.f32 	%f52, [%r10+512];
	fma.rn.f32 	%f53, %f51, %f52, %f50;
	ld.shared.f32 	%f54, [%r8+36];
	ld.shared.f32 	%f55, [%r10+576];
	fma.rn.f32 	%f56, %f54, %f55, %f53;
	ld.shared.f32 	%f57, [%r8+40];
	ld.shared.f32 	%f58, [%r10+640];
	fma.rn.f32 	%f59, %f57, %f58, %f56;
	ld.shared.f32 	%f60, [%r8+44];
	ld.shared.f32 	%f61, [%r10+704];
	fma.rn.f32 	%f62, %f60, %f61, %f59;
	ld.shared.f32 	%f63, [%r8+48];
	ld.shared.f32 	%f64, [%r10+768];
	fma.rn.f32 	%f65, %f63, %f64, %f62;
	ld.shared.f32 	%f66, [%r8+52];
	ld.shared.f32 	%f67, [%r10+832];
	fma.rn.f32 	%f68, %f66, %f67, %f65;
	ld.shared.f32 	%f69, [%r8+56];
	ld.shared.f32 	%f70, [%r10+896];
	fma.rn.f32 	%f71, %f69, %f70, %f68;
	ld.shared.f32 	%f72, [%r8+60];
	ld.shared.f32 	%f73, [%r10+960];
	fma.rn.f32 	%f6, %f72, %f73, %f71;
	bar.sync 	0;
	add.s32 	%r52, %r67, 16;
	setp.ge.s32 	%p10, %r52, %r34;
	mov.f32 	%f174, 0f00000000;
	or.pred  	%p11, %p3, %p10;
	@%p11 bra 	$L__BB0_9;
	add.s32 	%r53, %r71, -16;
	cvt.u64.u32 	%rd12, %r53;
	add.s64 	%rd13, %rd12, %rd11;
	add.s64 	%rd14, %rd13, %rd10;
	shl.b64 	%rd15, %rd14, 2;
	add.s64 	%rd16, %rd2, %rd15;
	ld.global.f32 	%f174, [%rd16+64];
$L__BB0_9:
	shl.b32 	%r54, %r1, 2;
	add.s32 	%r55, %r8, %r54;
	st.shared.f32 	[%r55], %f174;
	add.s32 	%r56, %r70, 16;
	setp.ge.s32 	%p13, %r56, %r34;
	mov.f32 	%f175, 0f00000000;
	or.pred  	%p14, %p13, %p6;
	@%p14 bra 	$L__BB0_11;
	mul.wide.s32 	%rd17, %r69, 4;
	add.s64 	%rd18, %rd1, %rd17;
	ld.global.f32 	%f175, [%rd18];
$L__BB0_11:
	st.shared.f32 	[%r9], %f175;
	bar.sync 	0;
	ld.shared.f32 	%f75, [%r8];
	ld.shared.f32 	%f76, [%r10];
	fma.rn.f32 	%f77, %f75, %f76, %f6;
	ld.shared.f32 	%f78, [%r8+4];
	ld.shared.f32 	%f79, [%r10+64];
	fma.rn.f32 	%f80, %f78, %f79, %f77;
	ld.shared.f32 	%f81, [%r8+8];
	ld.shared.f32 	%f82, [%r10+128];
	fma.rn.f32 	%f83, %f81, %f82, %f80;
	ld.shared.f32 	%f84, [%r8+12];
	ld.shared.f32 	%f85, [%r10+192];
	fma.rn.f32 	%f86, %f84, %f85, %f83;
	ld.shared.f32 	%f87, [%r8+16];
	ld.shared.f32 	%f88, [%r10+256];
	fma.rn.f32 	%f89, %f87, %f88, %f86;
	ld.shared.f32 	%f90, [%r8+20];
	ld.shared.f32 	%f91, [%r10+320];
	fma.rn.f32 	%f92, %f90, %f91, %f89;
	ld.shared.f32 	%f93, [%r8+24];
	ld.shared.f32 	%f94, [%r10+384];
	fma.rn.f32 	%f95, %f93, %f94, %f92;
	ld.shared.f32 	%f96, [%r8+28];
	ld.shared.f32 	%f97, [%r10+448];
	fma.rn.f32 	%f98, %f96, %f97, %f95;
	ld.shared.f32 	%f99, [%r8+32];
	ld.shared.f32 	%f100, [%r10+512];
	fma.rn.f32 	%f101, %f99, %f100, %f98;
	ld.shared.f32 	%f102, [%r8+36];
	ld.shared.f32 	%f103, [%r10+576];
	fma.rn.f32 	%f104, %f102, %f103, %f101;
	ld.shared.f32 	%f105, [%r8+40];
	ld.shared.f32 	%f106, [%r10+640];
	fma.rn.f32 	%f107, %f105, %f106, %f104;
	ld.shared.f32 	%f108, [%r8+44];
	ld.shared.f32 	%f109, [%r10+704];
	fma.rn.f32 	%f110, %f108, %f109, %f107;
	ld.shared.f32 	%f111, [%r8+48];
	ld.shared.f32 	%f112, [%r10+768];
	fma.rn.f32 	%f113, %f111, %f112, %f110;
	ld.shared.f32 	%f114, [%r8+52];
	ld.shared.f32 	%f115, [%r10+832];
	fma.rn.f32 	%f116, %f114, %f115, %f113;
	ld.shared.f32 	%f117, [%r8+56];
	ld.shared.f32 	%f118, [%r10+896];
	fma.rn.f32 	%f119, %f117, %f118, %f116;
	ld.shared.f32 	%f120, [%r8+60];
	ld.shared.f32 	%f121, [%r10+960];
	fma.rn.f32 	%f180, %f120, %f121, %f119;
	bar.sync 	0;
	add.s32 	%r72, %r72, 2;
	add.s32 	%r71, %r71, 32;
	add.s32 	%r70, %r70, 32;
	shl.b32 	%r57, %r35, 5;
	add.s32 	%r69, %r69, %r57;
	add.s32 	%r68, %r68, %r57;
	add.s32 	%r67, %r67, 32;
	add.s32 	%r66, %r66, 32;
	setp.ne.s32 	%p15, %r72, 0;
	@%p15 bra 	$L__BB0_3;
	and.b32  	%r73, %r6, 2147483616;
$L__BB0_13:
	and.b32  	%r58, %r6, 16;
	setp.eq.s32 	%p16, %r58, 0;
	@%p16 bra 	$L__BB0_19;
	setp.ge.s32 	%p17, %r5, %r33;
	add.s32 	%r59, %r73, %r1;
	add.s32 	%r32, %r73, %r2;
	setp.ge.s32 	%p18, %r59, %r34;
	mov.f32 	%f178, 0f00000000;
	or.pred  	%p19, %p17, %p18;
	@%p19 bra 	$L__BB0_16;
	add.s32 	%r60, %r59, %r7;
	mul.wide.u32 	%rd19, %r60, 4;
	add.s64 	%rd20, %rd2, %rd19;
	ld.global.f32 	%f178, [%rd20];
$L__BB0_16:
	setp.ge.s32 	%p20, %r4, %r35;
	mov.u32 	%r61, %tid.x;
	shl.b32 	%r62, %r61, 2;
	add.s32 	%r63, %r8, %r62;
	st.shared.f32 	[%r63], %f178;
	setp.ge.s32 	%p21, %r32, %r34;
	mov.f32 	%f179, 0f00000000;
	or.pred  	%p22, %p21, %p20;
	@%p22 bra 	$L__BB0_18;
	mad.lo.s32 	%r64, %r32, %r35, %r4;
	mul.wide.s32 	%rd21, %r64, 4;
	add.s64 	%rd22, %rd1, %rd21;
	ld.global.f32 	%f179, [%rd22];
$L__BB0_18:
	st.shared.f32 	[%r9], %f179;
	bar.sync 	0;
	ld.shared.f32 	%f124, [%r8];
	ld.shared.f32 	%f125, [%r10];
	fma.rn.f32 	%f126, %f124, %f125, %f180;
	ld.shared.f32 	%f127, [%r8+4];
	ld.shared.f32 	%f128, [%r10+64];
	fma.rn.f32 	%f129, %f127, %f128, %f126;
	ld.shared.f32 	%f130, [%r8+8];
	ld.shared.f32 	%f131, [%r10+128];
	fma.rn.f32 	%f132, %f130, %f131, %f129;
	ld.shared.f32 	%f133, [%r8+12];
	ld.shared.f32 	%f134, [%r10+192];
	fma.rn.f32 	%f135, %f133, %f134, %f132;
	ld.shared.f32 	%f136, [%r8+16];
	ld.shared.f32 	%f137, [%r10+256];
	fma.rn.f32 	%f138, %f136, %f137, %f135;
	ld.shared.f32 	%f139, [%r8+20];
	ld.shared.f32 	%f140, [%r10+320];
	fma.rn.f32 	%f141, %f139, %f140, %f138;
	ld.shared.f32 	%f142, [%r8+24];
	ld.shared.f32 	%f143, [%r10+384];
	fma.rn.f32 	%f144, %f142, %f143, %f141;
	ld.shared.f32 	%f145, [%r8+28];
	ld.shared.f32 	%f146, [%r10+448];
	fma.rn.f32 	%f147, %f145, %f146, %f144;
	ld.shared.f32 	%f148, [%r8+32];
	ld.shared.f32 	%f149, [%r10+512];
	fma.rn.f32 	%f150, %f148, %f149, %f147;
	ld.shared.f32 	%f151, [%r8+36];
	ld.shared.f32 	%f152, [%r10+576];
	fma.rn.f32 	%f153, %f151, %f152, %f150;
	ld.shared.f32 	%f154, [%r8+40];
	ld.shared.f32 	%f155, [%r10+640];
	fma.rn.f32 	%f156, %f154, %f155, %f153;
	ld.shared.f32 	%f157, [%r8+44];
	ld.shared.f32 	%f158, [%r10+704];
	fma.rn.f32 	%f159, %f157, %f158, %f156;
	ld.shared.f32 	%f160, [%r8+48];
	ld.shared.f32 	%f161, [%r10+768];
	fma.rn.f32 	%f162, %f160, %f161, %f159;
	ld.shared.f32 	%f163, [%r8+52];
	ld.shared.f32 	%f164, [%r10+832];
	fma.rn.f32 	%f165, %f163, %f164, %f162;
	ld.shared.f32 	%f166, [%r8+56];
	ld.shared.f32 	%f167, [%r10+896];
	fma.rn.f32 	%f168, %f166, %f167, %f165;
	ld.shared.f32 	%f169, [%r8+60];
	ld.shared.f32 	%f170, [%r10+960];
	fma.rn.f32 	%f180, %f169, %f170, %f168;
	bar.sync 	0;
$L__BB0_19:
	setp.ge.s32 	%p23, %r5, %r33;
	setp.ge.s32 	%p24, %r4, %r35;
	or.pred  	%p25, %p23, %p24;
	@%p25 bra 	$L__BB0_21;
	ld.param.u64 	%rd26, [_Z28matrix_multiplication_kernelPKfS0_Pfiii_param_2];
	mad.lo.s32 	%r65, %r35, %r5, %r4;
	cvta.to.global.u64 	%rd23, %rd26;
	mul.wide.u32 	%rd24, %r65, 4;
	add.s64 	%rd25, %rd23, %rd24;
	st.global.f32 	[%rd25], %f180;
$L__BB0_21:
	ret;

}


// ===== COMPILED SASS (sm_100) =====

	.target	sm_100

	.elftype	@"ET_EXEC"


//--------------------- .note.nv.tkinfo           --------------------------
	.section	.note.nv.tkinfo,"",@"SHT_NOTE"
	.sectionflags	@"SHF_NOTE_NV_TKINFO"
	.tkinfo
        /*0018*/ 	.word	0x00000002
        /*0030*/ 	.string	""
        /*0030*/ 	.string	"ptxas"
        /*0030*/ 	.string	"Cuda compilation tools, release 13.0, V13.0.88"
        /*0030*/ 	.string	"Build cuda_13.0.r13.0/compiler.36424714_0"
        /*0030*/ 	.string	"-arch sm_100 -m 64 "



//--------------------- .note.nv.cuinfo           --------------------------
	.section	.note.nv.cuinfo,"",@"SHT_NOTE"
	.sectionflags	@"SHF_NOTE_NV_CUINFO"
        /*0018*/ 	.short	0x0002
        /*001a*/ 	.short	0x0064
        /*001c*/ 	.short	0x0082
	.zero		2


//--------------------- .nv.info                  --------------------------
	.section	.nv.info,"",@"SHT_CUDA_INFO"
	.align	4


	//----- nvinfo : EIATTR_REGCOUNT
	.align		4
        /*0000*/ 	.byte	0x04, 0x2f
        /*0002*/ 	.short	(.L_1 - .L_0)
	.align		4
.L_0:
        /*0004*/ 	.word	index@(_Z28matrix_multiplication_kernelPKfS0_Pfiii)
        /*0008*/ 	.word	0x00000020


	//----- nvinfo : EIATTR_FRAME_SIZE
	.align		4
.L_1:
        /*000c*/ 	.byte	0x04, 0x11
        /*000e*/ 	.short	(.L_3 - .L_2)
	.align		4
.L_2:
        /*0010*/ 	.word	index@(_Z28matrix_multiplication_kernelPKfS0_Pfiii)
        /*0014*/ 	.word	0x00000000


	//----- nvinfo : EIATTR_MIN_STACK_SIZE
	.align		4
.L_3:
        /*0018*/ 	.byte	0x04, 0x12
        /*001a*/ 	.short	(.L_5 - .L_4)
	.align		4
.L_4:
        /*001c*/ 	.word	index@(_Z28matrix_multiplication_kernelPKfS0_Pfiii)
        /*0020*/ 	.word	0x00000000
.L_5:


//--------------------- .nv.compat                --------------------------
	.section	.nv.compat,"",@"SHT_CUDA_COMPAT_INFO"
	.align	4
        /*0000*/ 	.byte	0x02, 0x09, 0x00, 0x00, 0x02, 0x02, 0x01, 0x00, 0x02, 0x05, 0x05, 0x00, 0x03, 0x07, 0x01, 0x01
        /*0010*/ 	.byte	0x02, 0x03, 0x00, 0x00, 0x02, 0x06, 0x01, 0x00, 0x04, 0x0b, 0x08, 0x00, 0x09, 0x00, 0x00, 0x00
        /*0020*/ 	.byte	0x00, 0x00, 0x00, 0x00


//--------------------- .nv.info._Z28matrix_multiplication_kernelPKfS0_Pfiii --------------------------
	.section	.nv.info._Z28matrix_multiplication_kernelPKfS0_Pfiii,"",@"SHT_CUDA_INFO"
	.sectionflags	@""
	.align	4


	//----- nvinfo : EIATTR_CUDA_API_VERSION
	.align		4
        /*0000*/ 	.byte	0x04, 0x37
        /*0002*/ 	.short	(.L_7 - .L_6)
.L_6:
        /*0004*/ 	.word	0x00000082


	//----- nvinfo : EIATTR_KPARAM_INFO
	.align		4
.L_7:
        /*0008*/ 	.byte	0x04, 0x17
        /*000a*/ 	.short	(.L_9 - .L_8)
.L_8:
        /*000c*/ 	.word	0x00000000
        /*0010*/ 	.short	0x0005
        /*0012*/ 	.short	0x0020
        /*0014*/ 	.byte	0x00, 0xf0, 0x11, 0x00


	//----- nvinfo : EIATTR_KPARAM_INFO
	.align		4
.L_9:
        /*0018*/ 	.byte	0x04, 0x17
        /*001a*/ 	.short	(.L_11 - .L_10)
.L_10:
        /*001c*/ 	.word	0x00000000
        /*0020*/ 	.short	0x0004
        /*0022*/ 	.short	0x001c
        /*0024*/ 	.byte	0x00, 0xf0, 0x11, 0x00


	//----- nvinfo : EIATTR_KPARAM_INFO
	.align		4
.L_11:
        /*0028*/ 	.byte	0x04, 0x17
        /*002a*/ 	.short	(.L_13 - .L_12)
.L_12:
        /*002c*/ 	.word	0x00000000
        /*0030*/ 	.short	0x0003
        /*0032*/ 	.short	0x0018
        /*0034*/ 	.byte	0x00, 0xf0, 0x11, 0x00


	//----- nvinfo : EIATTR_KPARAM_INFO
	.align		4
.L_13:
        /*0038*/ 	.byte	0x04, 0x17
        /*003a*/ 	.short	(.L_15 - .L_14)
.L_14:
        /*003c*/ 	.word	0x00000000
        /*0040*/ 	.short	0x0002
        /*0042*/ 	.short	0x0010
        /*0044*/ 	.byte	0x00, 0xf5, 0x21, 0x00


	//----- nvinfo : EIATTR_KPARAM_INFO
	.align		4
.L_15:
        /*0048*/ 	.byte	0x04, 0x17
        /*004a*/ 	.short	(.L_17 - .L_16)
.L_16:
        /*004c*/ 	.word	0x00000000
        /*0050*/ 	.short	0x0001
        /*0052*/ 	.short	0x0008
        /*0054*/ 	.byte	0x00, 0xf5, 0x21, 0x00


	//----- nvinfo : EIATTR_KPARAM_INFO
	.align		4
.L_17:
        /*0058*/ 	.byte	0x04, 0x17
        /*005a*/ 	.short	(.L_19 - .L_18)
.L_18:
        /*005c*/ 	.word	0x00000000
        /*0060*/ 	.short	0x0000
        /*0062*/ 	.short	0x0000
        /*0064*/ 	.byte	0x00, 0xf5, 0x21, 0x00


	//----- nvinfo : EIATTR_SPARSE_MMA_MASK
	.align		4
.L_19:
        /*0068*/ 	.byte	0x03, 0x50
        /*006a*/ 	.short	0x0000


	//----- nvinfo : EIATTR_MAXREG_COUNT
	.align		4
        /*006c*/ 	.byte	0x03, 0x1b
        /*006e*/ 	.short	0x00ff


	//----- nvinfo : EIATTR_NUM_BARRIERS
	.align		4
        /*0070*/ 	.byte	0x02, 0x4c
        /*0072*/ 	.byte	0x01
	.zero		1


	//----- nvinfo : EIATTR_MERCURY_ISA_VERSION
	.align		4
        /*0074*/ 	.byte	0x03, 0x5f
        /*0076*/ 	.short	0x0101


	//----- nvinfo : EIATTR_VRC_CTA_INIT_COUNT
	.align		4
        /*0078*/ 	.byte	0x02, 0x4a
	.zero		1
	.zero		1


	//----- nvinfo : EIATTR_EXIT_INSTR_OFFSETS
	.align		4
        /*007c*/ 	.byte	0x04, 0x1c
        /*007e*/ 	.short	(.L_21 - .L_20)


	//   ....[0]....
.L_20:
        /*0080*/ 	.word	0x00000e30


	//   ....[1]....
        /*0084*/ 	.word	0x00000e80


	//----- nvinfo : EIATTR_CBANK_PARAM_SIZE
	.align		4
.L_21:
        /*0088*/ 	.byte	0x03, 0x19
        /*008a*/ 	.short	0x0024


	//----- nvinfo : EIATTR_PARAM_CBANK
	.align		4
        /*008c*/ 	.byte	0x04, 0x0a
        /*008e*/ 	.short	(.L_23 - .L_22)
	.align		4
.L_22:
        /*0090*/ 	.word	index@(.nv.constant0._Z28matrix_multiplication_kernelPKfS0_Pfiii)
        /*0094*/ 	.short	0x0380
        /*0096*/ 	.short	0x0024


	//----- nvinfo : EIATTR_SW_WAR
	.align		4
.L_23:
        /*0098*/ 	.byte	0x04, 0x36
        /*009a*/ 	.short	(.L_25 - .L_24)
.L_24:
        /*009c*/ 	.word	0x00000008
.L_25:


//--------------------- .nv.callgraph             --------------------------
	.section	.nv.callgraph,"",@"SHT_CUDA_CALLGRAPH"
	.align	4
	.sectionentsize	8
	.align		4
        /*0000*/ 	.word	0x00000000
	.align		4
        /*0004*/ 	.word	0xffffffff
	.align		4
        /*0008*/ 	.word	0x00000000
	.align		4
        /*000c*/ 	.word	0xfffffffe
	.align		4
        /*0010*/ 	.word	0x00000000
	.align		4
        /*0014*/ 	.word	0xfffffffd
	.align		4
        /*0018*/ 	.word	0x00000000
	.align		4
        /*001c*/ 	.word	0xfffffffc


//--------------------- .text._Z28matrix_multiplication_kernelPKfS0_Pfiii --------------------------
	.section	.text._Z28matrix_multiplication_kernelPKfS0_Pfiii,"ax",@progbits
	.align	128
        .global         _Z28matrix_multiplication_kernelPKfS0_Pfiii
        .type           _Z28matrix_multiplication_kernelPKfS0_Pfiii,@function
        .size           _Z28matrix_multiplication_kernelPKfS0_Pfiii,(.L_x_4 - _Z28matrix_multiplication_kernelPKfS0_Pfiii)
        .other          _Z28matrix_multiplication_kernelPKfS0_Pfiii,@"STO_CUDA_ENTRY STV_DEFAULT"
_Z28matrix_multiplication_kernelPKfS0_Pfiii:
.text._Z28matrix_multiplication_kernelPKfS0_Pfiii:
[----:B------:R-:W-:Y:S01]  /*0000*/  LDC R1, c[0x0][0x37c] ;  /* 0x0000df00ff017b82 */ /* 0x000fe20000000800 */
[----:B------:R-:W0:Y:S01]  /*0010*/  S2R R0, SR_CTAID.Y ;  /* 0x0000000000007919 */ /* 0x000e220000002600 */
[----:B------:R-:W1:Y:S01]  /*0020*/  LDCU UR7, c[0x0][0x39c] ;  /* 0x00007380ff0777ac */ /* 0x000e620008000800 */
[----:B------:R-:W-:Y:S01]  /*0030*/  HFMA2 R27, -RZ, RZ, 0, 0 ;  /* 0x00000000ff1b7431 */ /* 0x000fe200000001ff */
[----:B------:R-:W0:Y:S01]  /*0040*/  S2R R13, SR_TID.Y ;  /* 0x00000000000d7919 */ /* 0x000e220000002200 */
[----:B------:R-:W2:Y:S01]  /*0050*/  LDCU.64 UR10, c[0x0][0x358] ;  /* 0x00006b00ff0a77ac */ /* 0x000ea20008000a00 */
[----:B------:R-:W3:Y:S01]  /*0060*/  S2R R4, SR_CTAID.X ;  /* 0x0000000000047919 */ /* 0x000ee20000002500 */
[----:B------:R-:W3:Y:S01]  /*0070*/  S2R R14, SR_TID.X ;  /* 0x00000000000e7919 */ /* 0x000ee20000002100 */
[----:B-1----:R-:W-:Y:S01]  /*0080*/  UISETP.GE.AND UP0, UPT, UR7, 0x1, UPT ;  /* 0x000000010700788c */ /* 0x002fe2000bf06270 */
[----:B0-----:R-:W-:Y:S02]  /*0090*/  LEA R0, R0, R13, 0x4 ;  /* 0x0000000d00007211 */ /* 0x001fe400078e20ff */
[----:B---3--:R-:W-:-:S06]  /*00a0*/  LEA R3, R4, R14, 0x4 ;  /* 0x0000000e04037211 */ /* 0x008fcc00078e20ff */
[----:B--2---:R-:W-:Y:S05]  /*00b0*/  BRA.U !UP0, `(.L_x_0) ;  /* 0x0000000d084c7547 */ /* 0x004fea000b800000 */
[----:B------:R-:W0:Y:S01]  /*00c0*/  S2UR UR6, SR_CgaCtaId ;  /* 0x00000000000679c3 */ /* 0x000e220000008800 */
[----:B------:R-:W-:Y:S01]  /*00d0*/  UMOV UR4, 0x400 ;  /* 0x0000040000047882 */ /* 0x000fe20000000000 */
[----:B------:R-:W-:Y:S02]  /*00e0*/  UISETP.GE.U32.AND UP0, UPT, UR7, 0x11, UPT ;  /* 0x000000110700788c */ /* 0x000fe4000bf06070 */
[----:B------:R-:W-:Y:S01]  /*00f0*/  IMAD R25, R0, UR7, RZ ;  /* 0x0000000700197c24 */ /* 0x000fe2000f8e02ff */
[----:B------:R-:W-:Y:S01]  /*0100*/  UIADD3 UR5, UPT, UPT, UR4, 0x400, URZ ;  /* 0x0000040004057890 */ /* 0x000fe2000fffe0ff */
[----:B------:R-:W-:Y:S01]  /*0110*/  MOV R27, RZ ;  /* 0x000000ff001b7202 */ /* 0x000fe20000000f00 */
[----:B------:R-:W-:Y:S02]  /*0120*/  UIADD3 UR8, UPT, UPT, UR7, 0xf, URZ ;  /* 0x0000000f07087890 */ /* 0x000fe4000fffe0ff */
[----:B0-----:R-:W-:Y:S02]  /*0130*/  ULEA UR5, UR6, UR5, 0x18 ;  /* 0x0000000506057291 */ /* 0x001fe4000f8ec0ff */
[----:B------:R-:W-:-:S04]  /*0140*/  ULEA UR4, UR6, UR4, 0x18 ;  /* 0x0000000406047291 */ /* 0x000fc8000f8ec0ff */
[----:B------:R-:W-:Y:S02]  /*0150*/  LEA R2, R14, UR5, 0x2 ;  /* 0x000000050e027c11 */ /* 0x000fe4000f8e10ff */
[C---:B------:R-:W-:Y:S01]  /*0160*/  LEA R16, R13.reuse, UR4, 0x6 ;  /* 0x000000040d107c11 */ /* 0x040fe2000f8e30ff */
[----:B------:R-:W-:Y:S01]  /*0170*/  UMOV UR4, URZ ;  /* 0x000000ff00047c82 */ /* 0x000fe20008000000 */
[----:B------:R-:W-:Y:S01]  /*0180*/  LEA R20, R13, R2, 0x6 ;  /* 0x000000020d147211 */ /* 0x000fe200078e30ff */
[----:B------:R-:W-:Y:S06]  /*0190*/  BRA.U !UP0, `(.L_x_1) ;  /* 0x0000000908207547 */ /* 0x000fec000b800000 */
[----:B------:R-:W0:Y:S01]  /*01a0*/  LDCU UR5, c[0x0][0x3a0] ;  /* 0x00007400ff0577ac */ /* 0x000e220008000800 */
[----:B------:R-:W1:Y:S01]  /*01b0*/  LDC R12, c[0x0][0x3a0] ;  /* 0x0000e800ff0c7b82 */ /* 0x000e620000000800 */
[----:B------:R-:W-:Y:S01]  /*01c0*/  IADD3 R5, PT, PT, R13, 0x10, RZ ;  /* 0x000000100d057810 */ /* 0x000fe20007ffe0ff */
[----:B------:R-:W-:Y:S01]  /*01d0*/  HFMA2 R18, -RZ, RZ, 0, 9.5367431640625e-07 ;  /* 0x00000010ff127431 */ /* 0x000fe200000001ff */
[----:B------:R-:W2:Y:S01]  /*01e0*/  LDCU UR6, c[0x0][0x398] ;  /* 0x00007300ff0677ac */ /* 0x000ea20008000800 */
[-C--:B------:R-:W-:Y:S02]  /*01f0*/  IADD3 R19, PT, PT, R25, R14.reuse, RZ ;  /* 0x0000000e19137210 */ /* 0x080fe40007ffe0ff */
[----:B------:R-:W-:Y:S01]  /*0200*/  MOV R27, RZ ;  /* 0x000000ff001b7202 */ /* 0x000fe20000000f00 */
[----:B------:R-:W-:Y:S01]  /*0210*/  USHF.R.U32.HI UR4, URZ, 0x4, UR8 ;  /* 0x00000004ff047899 */ /* 0x000fe20008011608 */
[----:B------:R-:W-:Y:S01]  /*0220*/  MOV R17, R14 ;  /* 0x0000000e00117202 */ /* 0x000fe20000000f00 */
[----:B------:R-:W3:Y:S01]  /*0230*/  LDCU UR7, c[0x0][0x39c] ;  /* 0x00007380ff0777ac */ /* 0x000ee20008000800 */
[----:B------:R-:W-:Y:S01]  /*0240*/  MOV R15, R13 ;  /* 0x0000000d000f7202 */ /* 0x000fe20000000f00 */
[----:B------:R-:W-:Y:S01]  /*0250*/  ULOP3.LUT UR4, UR4, 0x7fffffe, URZ, 0xc0, !UPT ;  /* 0x07fffffe04047892 */ /* 0x000fe2000f8ec0ff */
[----:B0-----:R-:W-:-:S03]  /*0260*/  IMAD R5, R5, UR5, R14 ;  /* 0x0000000505057c24 */ /* 0x001fc6000f8e020e */
[----:B------:R-:W-:Y:S01]  /*0270*/  UIADD3 UR4, UPT, UPT, -UR4, URZ, URZ ;  /* 0x000000ff04047290 */ /* 0x000fe2000fffe1ff */
[----:B------:R-:W-:Y:S01]  /*0280*/  IMAD R21, R13, UR5, R14 ;  /* 0x000000050d157c24 */ /* 0x000fe2000f8e020e */
[----:B--2---:R-:W-:Y:S02]  /*0290*/  ISETP.GE.AND P1, PT, R0, UR6, PT ;  /* 0x0000000600007c0c */ /* 0x004fe4000bf26270 */
[C---:B------:R-:W-:Y:S02]  /*02a0*/  LEA R23, R4.reuse, R5, 0x4 ;  /* 0x0000000504177211 */ /* 0x040fe400078e20ff */
[----:B------:R-:W-:-:S09]  /*02b0*/  LEA R21, R4, R21, 0x4 ;  /* 0x0000001504157211 */ /* 0x000fd200078e20ff */
.L_x_2:
[----:B-1----:R-:W-:Y:S02]  /*02c0*/  ISETP.GE.AND P0, PT, R3, R12, PT ;  /* 0x0000000c0300720c */ /* 0x002fe40003f06270 */
[----:B---3--:R-:W-:Y:S02]  /*02d0*/  ISETP.GE.OR P2, PT, R17, UR7, P1 ;  /* 0x0000000711007c0c */ /* 0x008fe40008f46670 */
[----:B------:R-:W-:Y:S02]  /*02e0*/  ISETP.GE.OR P3, PT, R15, UR7, P0 ;  /* 0x000000070f007c0c */ /* 0x000fe40008766670 */
[----:B------:R-:W-:Y:S02]  /*02f0*/  MOV R29, RZ ;  /* 0x000000ff001d7202 */ /* 0x000fe40000000f00 */
[----:B------:R-:W-:-:S07]  /*0300*/  MOV R24, RZ ;  /* 0x000000ff00187202 */ /* 0x000fce0000000f00 */
[----:B------:R-:W0:Y:S08]  /*0310*/  @!P2 LDC.64 R6, c[0x0][0x380] ;  /* 0x0000e000ff06ab82 */ /* 0x000e300000000a00 */
[----:B------:R-:W1:Y:S01]  /*0320*/  @!P3 LDC.64 R4, c[0x0][0x388] ;  /* 0x0000e200ff04bb82 */ /* 0x000e620000000a00 */
[----:B0-----:R-:W-:-:S05]  /*0330*/  @!P2 IMAD.WIDE.U32 R6, R19, 0x4, R6 ;  /* 0x000000041306a825 */ /* 0x001fca00078e0006 */
[----:B------:R-:W2:Y:S01]  /*0340*/  @!P2 LDG.E R29, desc[UR10][R6.64] ;  /* 0x0000000a061da981 */ /* 0x000ea2000c1e1900 */
[----:B-1----:R-:W-:-:S05]  /*0350*/  @!P3 IMAD.WIDE R4, R21, 0x4, R4 ;  /* 0x000000041504b825 */ /* 0x002fca00078e0204 */
[----:B------:R-:W3:Y:S01]  /*0360*/  @!P3 LDG.E R24, desc[UR10][R4.64] ;  /* 0x0000000a0418b981 */ /* 0x000ee2000c1e1900 */
[----:B------:R-:W-:-:S05]  /*0370*/  LEA R22, R14, R16, 0x2 ;  /* 0x000000100e167211 */ /* 0x000fca00078e10ff */
[----:B--2---:R-:W-:Y:S04]  /*0380*/  STS [R22], R29 ;  /* 0x0000001d16007388 */ /* 0x004fe80000000800 */
[----:B---3--:R-:W-:Y:S01]  /*0390*/  STS [R20], R24 ;  /* 0x0000001814007388 */ /* 0x008fe20000000800 */
[----:B------:R-:W-:Y:S06]  /*03a0*/  BAR.SYNC.DEFER_BLOCKING 0x0 ;  /* 0x0000000000007b1d */ /* 0x000fec0000010000 */
[----:B------:R-:W-:Y:S04]  /*03b0*/  LDS R26, [R2] ;  /* 0x00000000021a7984 */ /* 0x000fe80000000800 */
[----:B------:R-:W0:Y:S04]  /*03c0*/  LDS.128 R8, [R16] ;  /* 0x0000000010087984 */ /* 0x000e280000000c00 */
[----:B------:R-:W1:Y:S04]  /*03d0*/  LDS R28, [R2+0x40] ;  /* 0x00004000021c7984 */ /* 0x000e680000000800 */
[----:B------:R-:W2:Y:S04]  /*03e0*/  LDS R4, [R2+0x80] ;  /* 0x0000800002047984 */ /* 0x000ea80000000800 */
[----:B------:R-:W-:Y:S01]  /*03f0*/  LDS R29, [R2+0x140] ;  /* 0x00014000021d7984 */ /* 0x000fe20000000800 */
[----:B0-----:R-:W-:-:S03]  /*0400*/  FFMA R8, R8, R26, R27 ;  /* 0x0000001a08087223 */ /* 0x001fc6000000001b */
[----:B------:R-:W-:Y:S01]  /*0410*/  LDS R27, [R2+0x180] ;  /* 0x00018000021b7984 */ /* 0x000fe20000000800 */
[----:B-1----:R-:W-:-:S03]  /*0420*/  FFMA R7, R28, R9, R8 ;  /* 0x000000091c077223 */ /* 0x002fc60000000008 */
[----:B------:R-:W0:Y:S01]  /*0430*/  LDS R8, [R2+0xc0] ;  /* 0x0000c00002087984 */ /* 0x000e220000000800 */
[----:B--2---:R-:W-:-:S03]  /*0440*/  FFMA R10, R4, R10, R7 ;  /* 0x0000000a040a7223 */ /* 0x004fc60000000007 */
[----:B------:R-:W-:Y:S04]  /*0450*/  LDS R9, [R2+0x100] ;  /* 0x0001000002097984 */ /* 0x000fe80000000800 */
[----:B------:R-:W1:Y:S01]  /*0460*/  LDS.128 R4, [R16+0x10] ;  /* 0x0000100010047984 */ /* 0x000e620000000c00 */
[----:B0-----:R-:W-:-:S04]  /*0470*/  FFMA R11, R8, R11, R10 ;  /* 0x0000000b080b7223 */ /* 0x001fc8000000000a */
[----:B-1----:R-:W-:Y:S02]  /*0480*/  FFMA R8, R4, R9, R11 ;  /* 0x0000000904087223 */ /* 0x002fe4000000000b */
[----:B------:R-:W0:Y:S02]  /*0490*/  LDS R4, [R2+0x1c0] ;  /* 0x0001c00002047984 */ /* 0x000e240000000800 */
[----:B------:R-:W-:Y:S02]  /*04a0*/  FFMA R24, R29, R5, R8 ;  /* 0x000000051d187223 */ /* 0x000fe40000000008 */
[----:B------:R-:W-:Y:S04]  /*04b0*/  LDS R5, [R2+0x200] ;  /* 0x0002000002057984 */ /* 0x000fe80000000800 */
[----:B------:R-:W1:Y:S01]  /*04c0*/  LDS.128 R8, [R16+0x20] ;  /* 0x0000200010087984 */ /* 0x000e620000000c00 */
[----:B------:R-:W-:-:S03]  /*04d0*/  FFMA R29, R27, R6, R24 ;  /* 0x000000061b1d7223 */ /* 0x000fc60000000018 */
[----:B------:R-:W2:Y:S04]  /*04e0*/  LDS R6, [R2+0x240] ;  /* 0x0002400002067984 */ /* 0x000ea80000000800 */
[----:B------:R-:W3:Y:S04]  /*04f0*/  LDS R27, [R2+0x280] ;  /* 0x00028000021b7984 */ /* 0x000ee80000000800 */
[----:B------:R-:W4:Y:S01]  /*0500*/  LDS R24, [R2+0x2c0] ;  /* 0x0002c00002187984 */ /* 0x000f220000000800 */
[----:B0-----:R-:W-:-:S03]  /*0510*/  FFMA R7, R4, R7, R29 ;  /* 0x0000000704077223 */ /* 0x001fc6000000001d */
[----:B------:R-:W-:Y:S01]  /*0520*/  LDS R29, [R2+0x300] ;  /* 0x00030000021d7984 */ /* 0x000fe20000000800 */
[----:B-1----:R-:W-:-:S04]  /*0530*/  FFMA R8, R8, R5, R7 ;  /* 0x0000000508087223 */ /* 0x002fc80000000007 */
[----:B--2---:R-:W-:Y:S02]  /*0540*/  FFMA R8, R6, R9, R8 ;  /* 0x0000000906087223 */ /* 0x004fe40000000008 */
[----:B------:R-:W0:Y:S02]  /*0550*/  LDS.128 R4, [R16+0x30] ;  /* 0x0000300010047984 */ /* 0x000e240000000c00 */
[----:B---3--:R-:W-:Y:S01]  /*0560*/  FFMA R27, R27, R10, R8 ;  /* 0x0000000a1b1b7223 */ /* 0x008fe20000000008 */
[----:B------:R-:W-:-:S04]  /*0570*/  IADD3 R8, PT, PT, R17, 0x10, RZ ;  /* 0x0000001011087810 */ /* 0x000fc80007ffe0ff */
[----:B------:R-:W-:Y:S01]  /*0580*/  ISETP.GE.OR P2, PT, R8, UR7, P1 ;  /* 0x0000000708007c0c */ /* 0x000fe20008f46670 */
[----:B----4-:R-:W-:Y:S02]  /*0590*/  FFMA R11, R24, R11, R27 ;  /* 0x0000000b180b7223 */ /* 0x010fe4000000001b */
[----:B------:R-:W1:Y:S10]  /*05a0*/  LDS R24, [R2+0x340] ;  /* 0x0003400002187984 */ /* 0x000e740000000800 */
[----:B------:R-:W2:Y:S01]  /*05b0*/  @!P2 LDC.64 R8, c[0x0][0x380] ;  /* 0x0000e000ff08ab82 */ /* 0x000ea20000000a00 */
[----:B------:R-:W-:-:S04]  /*05c0*/  IADD3 R10, PT, PT, R15, 0x10, RZ ;  /* 0x000000100f0a7810 */ /* 0x000fc80007ffe0ff */
[----:B------:R-:W-:Y:S01]  /*05d0*/  ISETP.GE.OR P0, PT, R10, UR7, P0 ;  /* 0x000000070a007c0c */ /* 0x000fe20008706670 */
[----:B0-----:R-:W-:Y:S01]  /*05e0*/  FFMA R29, R4, R29, R11 ;  /* 0x0000001d041d7223 */ /* 0x001fe2000000000b */
[----:B------:R-:W-:-:S04]  /*05f0*/  @!P2 IADD3 R4, PT, PT, R18, -0x10, RZ ;  /* 0xfffffff01204a810 */ /* 0x000fc80007ffe0ff */
[----:B------:R-:W-:-:S04]  /*0600*/  @!P2 IADD3 R4, P3, P4, R25, R4, R14 ;  /* 0x000000041904a210 */ /* 0x000fc80007c7e00e */
[----:B--2---:R-:W-:Y:S02]  /*0610*/  @!P2 LEA R26, P5, R4, R8, 0x2 ;  /* 0x00000008041aa211 */ /* 0x004fe400078a10ff */
[----:B------:R-:W-:-:S04]  /*0620*/  @!P2 IADD3.X R8, PT, PT, RZ, RZ, RZ, P3, P4 ;  /* 0x000000ffff08a210 */ /* 0x000fc80001fe84ff */
[----:B------:R-:W-:Y:S02]  /*0630*/  @!P2 LEA.HI.X R27, R4, R9, R8, 0x2, P5 ;  /* 0x00000009041ba211 */ /* 0x000fe400028f1408 */
[----:B------:R-:W0:Y:S01]  /*0640*/  @!P0 LDC.64 R8, c[0x0][0x388] ;  /* 0x0000e200ff088b82 */ /* 0x000e220000000a00 */
[----:B-1----:R-:W-:Y:S01]  /*0650*/  FFMA R24, R24, R5, R29 ;  /* 0x0000000518187223 */ /* 0x002fe2000000001d */
[----:B------:R-:W-:Y:S04]  /*0660*/  LDS R4, [R2+0x3c0] ;  /* 0x0003c00002047984 */ /* 0x000fe80000000800 */
[----:B------:R-:W1:Y:S01]  /*0670*/  LDS R5, [R2+0x380] ;  /* 0x0003800002057984 */ /* 0x000e620000000800 */
[----:B------:R-:W-:Y:S01]  /*0680*/  MOV R11, RZ ;  /* 0x000000ff000b7202 */ /* 0x000fe20000000f00 */
[----:B------:R-:W-:Y:S01]  /*0690*/  BAR.SYNC.DEFER_BLOCKING 0x0 ;  /* 0x0000000000007b1d */ /* 0x000fe20000010000 */
[----:B0-----:R-:W-:Y:S01]  /*06a0*/  @!P0 IMAD.WIDE R28, R23, 0x4, R8 ;  /* 0x00000004171c8825 */ /* 0x001fe200078e0208 */
[----:B------:R-:W-:-:S04]  /*06b0*/  MOV R9, RZ ;  /* 0x000000ff00097202 */ /* 0x000fc80000000f00 */
[----:B------:R-:W2:Y:S04]  /*06c0*/  @!P2 LDG.E R11, desc[UR10][R26.64+0x40] ;  /* 0x0000400a1a0ba981 */ /* 0x000ea8000c1e1900 */
[----:B------:R-:W3:Y:S01]  /*06d0*/  @!P0 LDG.E R9, desc[UR10][R28.64] ;  /* 0x0000000a1c098981 */ /* 0x000ee2000c1e1900 */
[----:B-1----:R-:W-:-:S04]  /*06e0*/  FFMA R5, R5, R6, R24 ;  /* 0x0000000605057223 */ /* 0x002fc80000000018 */
[----:B------:R-:W-:Y:S01]  /*06f0*/  FFMA R5, R4, R7, R5 ;  /* 0x0000000704057223 */ /* 0x000fe20000000005 */
[----:B------:R-:W-:-:S04]  /*0700*/  UIADD3 UR4, UPT, UPT, UR4, 0x2, URZ ;  /* 0x0000000204047890 */ /* 0x000fc8000fffe0ff */
[----:B------:R-:W-:Y:S01]  /*0710*/  UISETP.NE.AND UP0, UPT, UR4, URZ, UPT ;  /* 0x000000ff0400728c */ /* 0x000fe2000bf05270 */
[----:B------:R-:W-:Y:S02]  /*0720*/  IADD3 R15, PT, PT, R15, 0x20, RZ ;  /* 0x000000200f0f7810 */ /* 0x000fe40007ffe0ff */
[----:B------:R-:W-:Y:S02]  /*0730*/  IADD3 R17, PT, PT, R17, 0x20, RZ ;  /* 0x0000002011117810 */ /* 0x000fe40007ffe0ff */
[----:B------:R-:W-:Y:S02]  /*0740*/  IADD3 R18, PT, PT, R18, 0x20, RZ ;  /* 0x0000002012127810 */ /* 0x000fe40007ffe0ff */
[----:B------:R-:W-:Y:S02]  /*0750*/  IADD3 R19, PT, PT, R19, 0x20, RZ ;  /* 0x0000002013137810 */ /* 0x000fe40007ffe0ff */
[C---:B------:R-:W-:Y:S02]  /*0760*/  LEA R21, R12.reuse, R21, 0x5 ;  /* 0x000000150c157211 */ /* 0x040fe400078e28ff */
[----:B------:R-:W-:Y:S01]  /*0770*/  LEA R23, R12, R23, 0x5 ;  /* 0x000000170c177211 */ /* 0x000fe200078e28ff */
[----:B--2---:R-:W-:Y:S04]  /*0780*/  STS [R22], R11 ;  /* 0x0000000b16007388 */ /* 0x004fe80000000800 */
[----:B---3--:R-:W-:Y:S01]  /*0790*/  STS [R20], R9 ;  /* 0x0000000914007388 */ /* 0x008fe20000000800 */
[----:B------:R-:W-:Y:S06]  /*07a0*/  BAR.SYNC.DEFER_BLOCKING 0x0 ;  /* 0x0000000000007b1d */ /* 0x000fec0000010000 */
[----:B------:R-:W-:Y:S04]  /*07b0*/  LDS R29, [R2] ;  /* 0x00000000021d7984 */ /* 0x000fe80000000800 */
[----:B------:R-:W0:Y:S04]  /*07c0*/  LDS.128 R8, [R16] ;  /* 0x0000000010087984 */ /* 0x000e280000000c00 */
[----:B------:R-:W1:Y:S04]  /*07d0*/  LDS R26, [R2+0x40] ;  /* 0x00004000021a7984 */ /* 0x000e680000000800 */
[----:B------:R-:W2:Y:S04]  /*07e0*/  LDS R27, [R2+0x80] ;  /* 0x00008000021b7984 */ /* 0x000ea80000000800 */
[----:B------:R-:W-:Y:S04]  /*07f0*/  LDS R24, [R2+0x100] ;  /* 0x0001000002187984 */ /* 0x000fe80000000800 */
[----:B------:R-:W-:Y:S01]  /*0800*/  LDS R22, [R2+0x140] ;  /* 0x0001400002167984 */ /* 0x000fe20000000800 */
[----:B0-----:R-:W-:-:S03]  /*0810*/  FFMA R5, R8, R29, R5 ;  /* 0x0000001d08057223 */ /* 0x001fc60000000005 */
[----:B------:R-:W0:Y:S01]  /*0820*/  LDS R8, [R2+0xc0] ;  /* 0x0000c00002087984 */ /* 0x000e220000000800 */
[----:B-1----:R-:W-:-:S03]  /*0830*/  FFMA R26, R26, R9, R5 ;  /* 0x000000091a1a7223 */ /* 0x002fc60000000005 */
[----:B------:R-:W1:Y:S01]  /*0840*/  LDS.128 R4, [R16+0x10] ;  /* 0x0000100010047984 */ /* 0x000e620000000c00 */
[----:B--2---:R-:W-:-:S03]  /*0850*/  FFMA R9, R27, R10, R26 ;  /* 0x0000000a1b097223 */ /* 0x004fc6000000001a */
[----:B------:R-:W2:Y:S04]  /*0860*/  LDS R27, [R2+0x180] ;  /* 0x00018000021b7984 */ /* 0x000ea80000000800 */
[----:B------:R-:W-:Y:S04]  /*0870*/  LDS R26, [R2+0x200] ;  /* 0x00020000021a7984 */ /* 0x000fe80000000800 */
[----:B------:R-:W-:Y:S01]  /*0880*/  LDS R29, [R2+0x340] ;  /* 0x00034000021d7984 */ /* 0x000fe20000000800 */
[----:B0-----:R-:W-:-:S04]  /*0890*/  FFMA R9, R8, R11, R9 ;  /* 0x0000000b08097223 */ /* 0x001fc80000000009 */
[----:B-1----:R-:W-:Y:S02]  /*08a0*/  FFMA R9, R4, R24, R9 ;  /* 0x0000001804097223 */ /* 0x002fe40000000009 */
[----:B------:R-:W0:Y:S02]  /*08b0*/  LDS R4, [R2+0x1c0] ;  /* 0x0001c00002047984 */ /* 0x000e240000000800 */
[----:B------:R-:W-:Y:S02]  /*08c0*/  FFMA R24, R22, R5, R9 ;  /* 0x0000000516187223 */ /* 0x000fe40000000009 */
[----:B------:R-:W1:Y:S04]  /*08d0*/  LDS.128 R8, [R16+0x20] ;  /* 0x0000200010087984 */ /* 0x000e680000000c00 */
[----:B------:R-:W3:Y:S01]  /*08e0*/  LDS R22, [R2+0x240] ;  /* 0x0002400002167984 */ /* 0x000ee20000000800 */
[----:B--2---:R-:W-:-:S03]  /*08f0*/  FFMA R5, R27, R6, R24 ;  /* 0x000000061b057223 */ /* 0x004fc60000000018 */
[----:B------:R-:W2:Y:S01]  /*0900*/  LDS R27, [R2+0x280] ;  /* 0x00028000021b7984 */ /* 0x000ea20000000800 */
[----:B0-----:R-:W-:-:S04]  /*0910*/  FFMA R5, R4, R7, R5 ;  /* 0x0000000704057223 */ /* 0x001fc80000000005 */
[----:B-1----:R-:W-:Y:S02]  /*0920*/  FFMA R5, R8, R26, R5 ;  /* 0x0000001a08057223 */ /* 0x002fe40000000005 */
[----:B------:R-:W0:Y:S02]  /*0930*/  LDS R8, [R2+0x2c0] ;  /* 0x0002c00002087984 */ /* 0x000e240000000800 */
[----:B---3--:R-:W-:Y:S02]  /*0940*/  FFMA R22, R22, R9, R5 ;  /* 0x0000000916167223 */ /* 0x008fe40000000005 */
[----:B------:R-:W-:Y:S04]  /*0950*/  LDS R9, [R2+0x300] ;  /* 0x0003000002097984 */ /* 0x000fe80000000800 */
[----:B------:R-:W1:Y:S01]  /*0960*/  LDS.128 R4, [R16+0x30] ;  /* 0x0000300010047984 */ /* 0x000e620000000c00 */
[----:B--2---:R-:W-:-:S03]  /*0970*/  FFMA R27, R27, R10, R22 ;  /* 0x0000000a1b1b7223 */ /* 0x004fc60000000016 */
[----:B------:R-:W2:Y:S04]  /*0980*/  LDS R22, [R2+0x380] ;  /* 0x0003800002167984 */ /* 0x000ea80000000800 */
[----:B------:R-:W3:Y:S01]  /*0990*/  LDS R10, [R2+0x3c0] ;  /* 0x0003c000020a7984 */ /* 0x000ee20000000800 */
[----:B0-----:R-:W-:-:S04]  /*09a0*/  FFMA R11, R8, R11, R27 ;  /* 0x0000000b080b7223 */ /* 0x001fc8000000001b */
[----:B-1----:R-:W-:-:S04]  /*09b0*/  FFMA R4, R4, R9, R11 ;  /* 0x0000000904047223 */ /* 0x002fc8000000000b */
[----:B------:R-:W-:-:S04]  /*09c0*/  FFMA R5, R29, R5, R4 ;  /* 0x000000051d057223 */ /* 0x000fc80000000004 */
[----:B--2---:R-:W-:-:S04]  /*09d0*/  FFMA R5, R22, R6, R5 ;  /* 0x0000000616057223 */ /* 0x004fc80000000005 */
[----:B---3--:R-:W-:Y:S01]  /*09e0*/  FFMA R27, R10, R7, R5 ;  /* 0x000000070a1b7223 */ /* 0x008fe20000000005 */
[----:B------:R-:W-:Y:S06]  /*09f0*/  BAR.SYNC.DEFER_BLOCKING 0x0 ;  /* 0x0000000000007b1d */ /* 0x000fec0000010000 */
[----:B------:R-:W-:Y:S05]  /*0a00*/  BRA.U UP0, `(.L_x_2) ;  /* 0xfffffff9002c7547 */ /* 0x000fea000b83ffff */
[----:B------:R-:W-:-:S12]  /*0a10*/  ULOP3.LUT UR4, UR8, 0x7fffffe0, URZ, 0xc0, !UPT ;  /* 0x7fffffe008047892 */ /* 0x000fd8000f8ec0ff */
.L_x_1:
[----:B------:R-:W-:-:S09]  /*0a20*/  ULOP3.LUT UP0, URZ, UR8, 0x10, URZ, 0xc0, !UPT ;  /* 0x0000001008ff7892 */ /* 0x000fd2000f80c0ff */
[----:B------:R-:W-:Y:S05]  /*0a30*/  BRA.U !UP0, `(.L_x_0) ;  /* 0x0000000108ec7547 */ /* 0x000fea000b800000 */
[----:B------:R-:W0:Y:S01]  /*0a40*/  LDCU UR6, c[0x0][0x3a0] ;  /* 0x00007400ff0677ac */ /* 0x000e220008000800 */
[----:B------:R-:W-:Y:S02]  /*0a50*/  IADD3 R14, PT, PT, R14, UR4, RZ ;  /* 0x000000040e0e7c10 */ /* 0x000fe4000fffe0ff */
[----:B------:R-:W-:Y:S01]  /*0a60*/  IADD3 R6, PT, PT, R13, UR4, RZ ;  /* 0x000000040d067c10 */ /* 0x000fe2000fffe0ff */
[----:B------:R-:W1:Y:S01]  /*0a70*/  LDCU UR5, c[0x0][0x398] ;  /* 0x00007300ff0577ac */ /* 0x000e620008000800 */
[----:B------:R-:W-:Y:S02]  /*0a80*/  ISETP.GE.AND P0, PT, R14, UR7, PT ;  /* 0x000000070e007c0c */ /* 0x000fe4000bf06270 */
[----:B------:R-:W-:Y:S02]  /*0a90*/  CS2R R12, SRZ ;  /* 0x00000000000c7805 */ /* 0x000fe4000001ff00 */
[----:B0-----:R-:W-:Y:S02]  /*0aa0*/  ISETP.GE.AND P1, PT, R3, UR6, PT ;  /* 0x0000000603007c0c */ /* 0x001fe4000bf26270 */
[----:B-1----:R-:W-:-:S02]  /*0ab0*/  ISETP.GE.OR P0, PT, R0, UR5, P0 ;  /* 0x0000000500007c0c */ /* 0x002fc40008706670 */
[----:B------:R-:W-:-:S11]  /*0ac0*/  ISETP.GE.OR P1, PT, R6, UR7, P1 ;  /* 0x0000000706007c0c */ /* 0x000fd60008f26670 */
[----:B------:R-:W0:Y:S01]  /*0ad0*/  @!P0 LDC.64 R8, c[0x0][0x380] ;  /* 0x0000e000ff088b82 */ /* 0x000e220000000a00 */
[----:B------:R-:W-:Y:S01]  /*0ae0*/  @!P0 IADD3 R25, PT, PT, R25, R14, RZ ;  /* 0x0000000e19198210 */ /* 0x000fe20007ffe0ff */
[----:B------:R-:W-:-:S06]  /*0af0*/  @!P1 IMAD R11, R6, UR6, R3 ;  /* 0x00000006060b9c24 */ /* 0x000fcc000f8e0203 */
[----:B------:R-:W1:Y:S01]  /*0b00*/  @!P1 LDC.64 R4, c[0x0][0x388] ;  /* 0x0000e200ff049b82 */ /* 0x000e620000000a00 */
[----:B0-----:R-:W-:-:S05]  /*0b10*/  @!P0 IMAD.WIDE.U32 R8, R25, 0x4, R8 ;  /* 0x0000000419088825 */ /* 0x001fca00078e0008 */
[----:B------:R-:W2:Y:S01]  /*0b20*/  @!P0 LDG.E R12, desc[UR10][R8.64] ;  /* 0x0000000a080c8981 */ /* 0x000ea2000c1e1900 */
[----:B-1----:R-:W-:-:S05]  /*0b30*/  @!P1 IMAD.WIDE R10, R11, 0x4, R4 ;  /* 0x000000040b0a9825 */ /* 0x002fca00078e0204 */
[----:B------:R-:W3:Y:S01]  /*0b40*/  @!P1 LDG.E R13, desc[UR10][R10.64] ;  /* 0x0000000a0a0d9981 */ /* 0x000ee2000c1e1900 */
[----:B------:R-:W0:Y:S02]  /*0b50*/  S2R R5, SR_TID.X ;  /* 0x0000000000057919 */ /* 0x000e240000002100 */
[----:B0-----:R-:W-:-:S05]  /*0b60*/  LEA R15, R5, R16, 0x2 ;  /* 0x00000010050f7211 */ /* 0x001fca00078e10ff */
[----:B--2---:R-:W-:Y:S04]  /*0b70*/  STS [R15], R12 ;  /* 0x0000000c0f007388 */ /* 0x004fe80000000800 */
[----:B---3--:R-:W-:Y:S01]  /*0b80*/  STS [R20], R13 ;  /* 0x0000000d14007388 */ /* 0x008fe20000000800 */
[----:B------:R-:W-:Y:S06]  /*0b90*/  BAR.SYNC.DEFER_BLOCKING 0x0 ;  /* 0x0000000000007b1d */ /* 0x000fec0000010000 */
[----:B------:R-:W-:Y:S04]  /*0ba0*/  LDS R14, [R2] ;  /* 0x00000000020e7984 */ /* 0x000fe80000000800 */
[----:B------:R-:W0:Y:S04]  /*0bb0*/  LDS.128 R4, [R16] ;  /* 0x0000000010047984 */ /* 0x000e280000000c00 */
[----:B------:R-:W1:Y:S04]  /*0bc0*/  LDS R25, [R2+0x40] ;  /* 0x0000400002197984 */ /* 0x000e680000000800 */
[----:B------:R-:W2:Y:S04]  /*0bd0*/  LDS R23, [R2+0x80] ;  /* 0x0000800002177984 */ /* 0x000ea80000000800 */
[----:B------:R-:W3:Y:S04]  /*0be0*/  LDS R22, [R2+0xc0] ;  /* 0x0000c00002167984 */ /* 0x000ee80000000800 */
[----:B------:R-:W-:Y:S04]  /*0bf0*/  LDS R17, [R2+0x100] ;  /* 0x0001000002117984 */ /* 0x000fe80000000800 */
[----:B------:R-:W4:Y:S04]  /*0c00*/  LDS.128 R8, [R16+0x10] ;  /* 0x0000100010087984 */ /* 0x000f280000000c00 */
[----:B------:R-:W5:Y:S04]  /*0c10*/  LDS R18, [R2+0x140] ;  /* 0x0001400002127984 */ /* 0x000f680000000800 */
[----:B------:R-:W5:Y:S04]  /*0c20*/  LDS R19, [R2+0x180] ;  /* 0x0001800002137984 */ /* 0x000f680000000800 */
[----:B------:R-:W5:Y:S04]  /*0c30*/  LDS R20, [R2+0x1c0] ;  /* 0x0001c00002147984 */ /* 0x000f680000000800 */
[----:B------:R-:W-:Y:S01]  /*0c40*/  LDS R21, [R2+0x200] ;  /* 0x0002000002157984 */ /* 0x000fe20000000800 */
[----:B0-----:R-:W-:-:S03]  /*0c50*/  FFMA R24, R4, R14, R27 ;  /* 0x0000000e04187223 */ /* 0x001fc6000000001b */
[----:B------:R-:W0:Y:S04]  /*0c60*/  LDS.128 R12, [R16+0x20] ;  /* 0x00002000100c7984 */ /* 0x000e280000000c00 */
[----:B------:R-:W0:Y:S01]  /*0c70*/  LDS R4, [R2+0x240] ;  /* 0x0002400002047984 */ /* 0x000e220000000800 */
[----:B-1----:R-:W-:-:S03]  /*0c80*/  FFMA R24, R25, R5, R24 ;  /* 0x0000000519187223 */ /* 0x002fc60000000018 */
[----:B------:R-:W1:Y:S01]  /*0c90*/  LDS R5, [R2+0x280] ;  /* 0x0002800002057984 */ /* 0x000e620000000800 */
[----:B--2---:R-:W-:-:S03]  /*0ca0*/  FFMA R23, R23, R6, R24 ;  /* 0x0000000617177223 */ /* 0x004fc60000000018 */
[----:B------:R-:W2:Y:S01]  /*0cb0*/  LDS R6, [R2+0x2c0] ;  /* 0x0002c00002067984 */ /* 0x000ea20000000800 */
[----:B---3--:R-:W-:-:S03]  /*0cc0*/  FFMA R23, R22, R7, R23 ;  /* 0x0000000716177223 */ /* 0x008fc60000000017 */
[----:B------:R-:W-:Y:S04]  /*0cd0*/  LDS R7, [R2+0x300] ;  /* 0x0003000002077984 */ /* 0x000fe80000000800 */
[----:B------:R-:W3:Y:S01]  /*0ce0*/  LDS.128 R24, [R16+0x30] ;  /* 0x0000300010187984 */ /* 0x000ee20000000c00 */
[----:B----4-:R-:W-:-:S03]  /*0cf0*/  FFMA R23, R8, R17, R23 ;  /* 0x0000001108177223 */ /* 0x010fc60000000017 */
[----:B------:R-:W4:Y:S04]  /*0d00*/  LDS R22, [R2+0x340] ;  /* 0x0003400002167984 */ /* 0x000f280000000800 */
[----:B------:R-:W4:Y:S01]  /*0d10*/  LDS R17, [R2+0x380] ;  /* 0x0003800002117984 */ /* 0x000f220000000800 */
[----:B-----5:R-:W-:-:S03]  /*0d20*/  FFMA R18, R18, R9, R23 ;  /* 0x0000000912127223 */ /* 0x020fc60000000017 */
[----:B------:R-:W5:Y:S01]  /*0d30*/  LDS R8, [R2+0x3c0] ;  /* 0x0003c00002087984 */ /* 0x000f620000000800 */
[----:B------:R-:W-:-:S04]  /*0d40*/  FFMA R19, R19, R10, R18 ;  /* 0x0000000a13137223 */ /* 0x000fc80000000012 */
[----:B------:R-:W-:-:S04]  /*0d50*/  FFMA R11, R20, R11, R19 ;  /* 0x0000000b140b7223 */ /* 0x000fc80000000013 */
[----:B0-----:R-:W-:-:S04]  /*0d60*/  FFMA R11, R12, R21, R11 ;  /* 0x000000150c0b7223 */ /* 0x001fc8000000000b */
[----:B------:R-:W-:-:S04]  /*0d70*/  FFMA R4, R4, R13, R11 ;  /* 0x0000000d04047223 */ /* 0x000fc8000000000b */
[----:B-1----:R-:W-:-:S04]  /*0d80*/  FFMA R5, R5, R14, R4 ;  /* 0x0000000e05057223 */ /* 0x002fc80000000004 */
[----:B--2---:R-:W-:-:S04]  /*0d90*/  FFMA R5, R6, R15, R5 ;  /* 0x0000000f06057223 */ /* 0x004fc80000000005 */
[----:B---3--:R-:W-:-:S04]  /*0da0*/  FFMA R5, R24, R7, R5 ;  /* 0x0000000718057223 */ /* 0x008fc80000000005 */
[----:B----4-:R-:W-:-:S04]  /*0db0*/  FFMA R22, R22, R25, R5 ;  /* 0x0000001916167223 */ /* 0x010fc80000000005 */
[----:B------:R-:W-:-:S04]  /*0dc0*/  FFMA R17, R17, R26, R22 ;  /* 0x0000001a11117223 */ /* 0x000fc80000000016 */
[----:B-----5:R-:W-:Y:S01]  /*0dd0*/  FFMA R27, R8, R27, R17 ;  /* 0x0000001b081b7223 */ /* 0x020fe20000000011 */
[----:B------:R-:W-:Y:S06]  /*0de0*/  BAR.SYNC.DEFER_BLOCKING 0x0 ;  /* 0x0000000000007b1d */ /* 0x000fec0000010000 */
.L_x_0:
[----:B------:R-:W0:Y:S01]  /*0df0*/  LDCU UR4, c[0x0][0x3a0] ;  /* 0x00007400ff0477ac */ /* 0x000e220008000800 */
[----:B------:R-:W1:Y:S01]  /*0e00*/  LDCU UR5, c[0x0][0x398] ;  /* 0x00007300ff0577ac */ /* 0x000e620008000800 */
[----:B0-----:R-:W-:-:S04]  /*0e10*/  ISETP.GE.AND P0, PT, R3, UR4, PT ;  /* 0x0000000403007c0c */ /* 0x001fc8000bf06270 */
[----:B-1----:R-:W-:-:S13]  /*0e20*/  ISETP.GE.OR P0, PT, R0, UR5, P0 ;  /* 0x0000000500007c0c */ /* 0x002fda0008706670 */
[----:B------:R-:W-:Y:S05]  /*0e30*/  @P0 EXIT ;  /* 0x000000000000094d */ /* 0x000fea0003800000 */
[----:B------:R-:W0:Y:S01]  /*0e40*/  LDC.64 R4, c[0x0][0x390] ;  /* 0x0000e400ff047b82 */ /* 0x000e220000000a00 */
[----:B------:R-:W-:-:S04]  /*0e50*/  IMAD R3, R0, UR4, R3 ;  /* 0x0000000400037c24 */ /* 0x000fc8000f8e0203 */
[----:B0-----:R-:W-:-:S05]  /*0e60*/  IMAD.WIDE.U32 R2, R3, 0x4, R4 ;  /* 0x0000000403027825 */ /* 0x001fca00078e0004 */
[----:B------:R-:W-:Y:S01]  /*0e70*/  STG.E desc[UR10][R2.64], R27 ;  /* 0x0000001b02007986 */ /* 0x000fe2000c10190a */
[----:B------:R-:W-:Y:S05]  /*0e80*/  EXIT ;  /* 0x000000000000794d */ /* 0x000fea0003800000 */
.L_x_3:
[----:B------:R-:W-:-:S00]  /*0e90*/  BRA `(.L_x_3) ;  /* 0xfffffffc00fc7947 */ /* 0x000fc0000383ffff */
[----:B------:R-:W-:-:S00]  /*0ea0*/  NOP ;  /* 0x0000000000007918 */ /* 0x000fc00000000000 */
        /* <DEDUP_REMOVED lines=13> */
.L_x_4:


//--------------------- .nv.shared._Z28matrix_multiplication_kernelPKfS0_Pfiii --------------------------
	.section	.nv.shared._Z28matrix_multiplication_kernelPKfS0_Pfiii,"aw",@nobits
	.sectionflags	@""
	.align	4
.nv.shared._Z28matrix_multiplication_kernelPKfS0_Pfiii:
	.zero		3072


//--------------------- .nv.shared.reserved.0     --------------------------
	.section	.nv.shared.reserved.0,"aw",@nobits
	.weak		__nv_reservedSMEM_offset_0_alias
	.size		__nv_reservedSMEM_offset_0_alias, 0, 64
	.other		__nv_reservedSMEM_offset_0_alias,@"STO_CUDA_RESERVED_SHARED STV_DEFAULT"
__nv_reservedSMEM_offset_0_alias:
	.zero		0
	.zero		64


//--------------------- .nv.constant0._Z28matrix_multiplication_kernelPKfS0_Pfiii --------------------------
	.section	.nv.constant0._Z28matrix_multiplication_kernelPKfS0_Pfiii,"a",@progbits
	.sectionflags	@""
	.align	4
.nv.constant0._Z28matrix_multiplication_kernelPKfS0_Pfiii:
	.zero		932


//--------------------- SYMBOLS --------------------------

	.type		.nv.reservedSmem.offset0,@object
	.size		.nv.reservedSmem.offset0,0x4
	.type		.nv.reservedSmem.cap,@object
	.size		.nv.reservedSmem.cap,0x4
